	.headerflags	@"EF_CUDA_TEXMODE_UNIFIED EF_CUDA_64BIT_ADDRESS EF_CUDA_ACCELERATORS EF_CUDA_SM90 EF_CUDA_VIRTUAL_SM(EF_CUDA_SM90)"
	.elftype	@"ET_EXEC"


//--------------------- .nv.info                  --------------------------
	.section	.nv.info,"",@"SHT_CUDA_INFO"
	.align	4


	//----- nvinfo : EIATTR_REGCOUNT
	.align		4
        /*0000*/ 	.byte	0x04, 0x2f
        /*0002*/ 	.short	(.L_3 - .L_2)
	.align		4
.L_2:
        /*0004*/ 	.word	index@(triton_poi_fused__native_batch_norm_legit_no_training_relu_41)
        /*0008*/ 	.word	0x00000011


	//----- nvinfo : EIATTR_MIN_STACK_SIZE
	.align		4
.L_3:
        /*000c*/ 	.byte	0x04, 0x12
        /*000e*/ 	.short	(.L_5 - .L_4)
	.align		4
.L_4:
        /*0010*/ 	.word	index@(triton_poi_fused__native_batch_norm_legit_no_training_relu_41)
        /*0014*/ 	.word	0x00000000


	//----- nvinfo : EIATTR_FRAME_SIZE
	.align		4
.L_5:
        /*0018*/ 	.byte	0x04, 0x11
        /*001a*/ 	.short	(.L_7 - .L_6)
	.align		4
.L_6:
        /*001c*/ 	.word	index@(triton_poi_fused__native_batch_norm_legit_no_training_relu_41)
        /*0020*/ 	.word	0x00000000


	//----- nvinfo : EIATTR_MIN_STACK_SIZE
	.align		4
.L_7:
        /*0024*/ 	.byte	0x04, 0x12
        /*0026*/ 	.short	(.L_9 - .L_8)
	.align		4
.L_8:
        /*0028*/ 	.word	index@(triton_poi_fused__native_batch_norm_legit_no_training_relu_41)
        /*002c*/ 	.word	0x00000000
.L_9:


//--------------------- .nv.info.triton_poi_fused__native_batch_norm_legit_no_training_relu_41 --------------------------
	.section	.nv.info.triton_poi_fused__native_batch_norm_legit_no_training_relu_41,"",@"SHT_CUDA_INFO"
	.sectionflags	@""
	.align	4


	//----- nvinfo : EIATTR_CUDA_API_VERSION
	.align		4
        /*0000*/ 	.byte	0x04, 0x37
        /*0002*/ 	.short	(.L_11 - .L_10)
.L_10:
        /*0004*/ 	.word	0x0000007c


	//----- nvinfo : EIATTR_KPARAM_INFO
	.align		4
.L_11:
        /*0008*/ 	.byte	0x04, 0x17
        /*000a*/ 	.short	(.L_13 - .L_12)
.L_12:
        /*000c*/ 	.word	0x00000000
        /*0010*/ 	.short	0x0006
        /*0012*/ 	.short	0x0030
        /*0014*/ 	.byte	0x00, 0xf0, 0x11, 0x00


	//----- nvinfo : EIATTR_KPARAM_INFO
	.align		4
.L_13:
        /*0018*/ 	.byte	0x04, 0x17
        /*001a*/ 	.short	(.L_15 - .L_14)
.L_14:
        /*001c*/ 	.word	0x00000000
        /*0020*/ 	.short	0x0005
        /*0022*/ 	.short	0x0028
        /*0024*/ 	.byte	0x00, 0xf4, 0x21, 0x00


	//----- nvinfo : EIATTR_KPARAM_INFO
	.align		4
.L_15:
        /*0028*/ 	.byte	0x04, 0x17
        /*002a*/ 	.short	(.L_17 - .L_16)
.L_16:
        /*002c*/ 	.word	0x00000000
        /*0030*/ 	.short	0x0004
        /*0032*/ 	.short	0x0020
        /*0034*/ 	.byte	0x00, 0xf4, 0x21, 0x00


	//----- nvinfo : EIATTR_KPARAM_INFO
	.align		4
.L_17:
        /*0038*/ 	.byte	0x04, 0x17
        /*003a*/ 	.short	(.L_19 - .L_18)
.L_18:
        /*003c*/ 	.word	0x00000000
        /*0040*/ 	.short	0x0003
        /*0042*/ 	.short	0x0018
        /*0044*/ 	.byte	0x00, 0xf4, 0x21, 0x00


	//----- nvinfo : EIATTR_KPARAM_INFO
	.align		4
.L_19:
        /*0048*/ 	.byte	0x04, 0x17
        /*004a*/ 	.short	(.L_21 - .L_20)
.L_20:
        /*004c*/ 	.word	0x00000000
        /*0050*/ 	.short	0x0002
        /*0052*/ 	.short	0x0010
        /*0054*/ 	.byte	0x00, 0xf4, 0x21, 0x00


	//----- nvinfo : EIATTR_KPARAM_INFO
	.align		4
.L_21:
        /*0058*/ 	.byte	0x04, 0x17
        /*005a*/ 	.short	(.L_23 - .L_22)
.L_22:
        /*005c*/ 	.word	0x00000000
        /*0060*/ 	.short	0x0001
        /*0062*/ 	.short	0x0008
        /*0064*/ 	.byte	0x00, 0xf4, 0x21, 0x00


	//----- nvinfo : EIATTR_KPARAM_INFO
	.align		4
.L_23:
        /*0068*/ 	.byte	0x04, 0x17
        /*006a*/ 	.short	(.L_25 - .L_24)
.L_24:
        /*006c*/ 	.word	0x00000000
        /*0070*/ 	.short	0x0000
        /*0072*/ 	.short	0x0000
        /*0074*/ 	.byte	0x00, 0xf4, 0x21, 0x00


	//----- nvinfo : EIATTR_SPARSE_MMA_MASK
	.align		4
.L_25:
        /*0078*/ 	.byte	0x03, 0x50
        /*007a*/ 	.short	0x0000


	//----- nvinfo : EIATTR_MAXREG_COUNT
	.align		4
        /*007c*/ 	.byte	0x03, 0x1b
        /*007e*/ 	.short	0x00ff


	//----- nvinfo : EIATTR_EXIT_INSTR_OFFSETS
	.align		4
        /*0080*/ 	.byte	0x04, 0x1c
        /*0082*/ 	.short	(.L_27 - .L_26)


	//   ....[0]....
.L_26:
        /*0084*/ 	.word	0x00000360


	//----- nvinfo : EIATTR_REQNTID
	.align		4
.L_27:
        /*0088*/ 	.byte	0x04, 0x10
        /*008a*/ 	.short	(.L_29 - .L_28)
.L_28:
        /*008c*/ 	.word	0x00000100
        /*0090*/ 	.word	0x00000001
        /*0094*/ 	.word	0x00000001


	//----- nvinfo : EIATTR_CBANK_PARAM_SIZE
	.align		4
.L_29:
        /*0098*/ 	.byte	0x03, 0x19
        /*009a*/ 	.short	0x0034


	//----- nvinfo : EIATTR_PARAM_CBANK
	.align		4
        /*009c*/ 	.byte	0x04, 0x0a
        /*009e*/ 	.short	(.L_31 - .L_30)
	.align		4
.L_30:
        /*00a0*/ 	.word	index@(.nv.constant0.triton_poi_fused__native_batch_norm_legit_no_training_relu_41)
        /*00a4*/ 	.short	0x0210
        /*00a6*/ 	.short	0x0034


	//----- nvinfo : EIATTR_SW_WAR
	.align		4
.L_31:
        /*00a8*/ 	.byte	0x04, 0x36
        /*00aa*/ 	.short	(.L_33 - .L_32)
.L_32:
        /*00ac*/ 	.word	0x00000008
.L_33:


//--------------------- .nv.callgraph             --------------------------
	.section	.nv.callgraph,"",@"SHT_CUDA_CALLGRAPH"
	.align	4
	.sectionentsize	8
	.align		4
        /*0000*/ 	.word	0x00000000
	.align		4
        /*0004*/ 	.word	0xffffffff
	.align		4
        /*0008*/ 	.word	0x00000000
	.align		4
        /*000c*/ 	.word	0xfffffffe
	.align		4
        /*0010*/ 	.word	0x00000000
	.align		4
        /*0014*/ 	.word	0xfffffffd
	.align		4
        /*0018*/ 	.word	0x00000000
	.align		4
        /*001c*/ 	.word	0xfffffffc


//--------------------- .nv.constant4             --------------------------
	.section	.nv.constant4,"a",@progbits
	.align	8
	.align		8
.nv.constant4:
        /*0000*/ 	.dword	_$_str
	.align		8
        /*0008*/ 	.dword	_$_str_$_2


//--------------------- .text.triton_poi_fused__native_batch_norm_legit_no_training_relu_41 --------------------------
	.section	.text.triton_poi_fused__native_batch_norm_legit_no_training_relu_41,"ax",@progbits
	.align	128
        .global         triton_poi_fused__native_batch_norm_legit_no_training_relu_41
        .type           triton_poi_fused__native_batch_norm_legit_no_training_relu_41,@function
        .size           triton_poi_fused__native_batch_norm_legit_no_training_relu_41,(.L_x_1 - triton_poi_fused__native_batch_norm_legit_no_training_relu_41)
        .other          triton_poi_fused__native_batch_norm_legit_no_training_relu_41,@"STO_CUDA_ENTRY STV_DEFAULT"
triton_poi_fused__native_batch_norm_legit_no_training_relu_41:
.text.triton_poi_fused__native_batch_norm_legit_no_training_relu_41:
[----:B------:R-:W-:Y:S01]  /*0000*/  LDC R1, c[0x0][0x28] ;  /* 0x00000a00ff017b82 */ /* 0x000fe20000000800 */
[----:B------:R-:W1:Y:S07]  /*0010*/  S2R R0, SR_TID.X ;  /* 0x0000000000007919 */ /* 0x000e6e0000002100 */
[----:B------:R-:W2:Y:S01]  /*0020*/  LDC.64 R6, c[0x0][0x220] ;  /* 0x00008800ff067b82 */ /* 0x000ea20000000a00 */
[----:B------:R-:W-:Y:S01]  /*0030*/  ULDC.64 UR4, c[0x0][0x208] ;  /* 0x0000820000047ab9 */ /* 0x000fe20000000a00 */
[----:B------:R-:W3:Y:S06]  /*0040*/  S2R R5, SR_CTAID.X ;  /* 0x0000000000057919 */ /* 0x000eec0000002500 */
[----:B------:R-:W4:Y:S08]  /*0050*/  LDC.64 R8, c[0x0][0x228] ;  /* 0x00008a00ff087b82 */ /* 0x000f300000000a00 */
[----:B------:R-:W5:Y:S01]  /*0060*/  LDC.64 R10, c[0x0][0x230] ;  /* 0x00008c00ff0a7b82 */ /* 0x000f620000000a00 */
[----:B-1----:R-:W-:-:S02]  /*0070*/  SHF.L.U32 R0, R0, 0x1, RZ ;  /* 0x0000000100007819 */ /* 0x002fc400000006ff */
[----:B---3--:R-:W-:Y:S02]  /*0080*/  SHF.R.S32.HI R3, RZ, 0x16, R5 ;  /* 0x00000016ff037819 */ /* 0x008fe40000011405 */
[----:B------:R-:W-:Y:S02]  /*0090*/  LOP3.LUT R0, R0, 0x1fe, RZ, 0xc0, !PT ;  /* 0x000001fe00007812 */ /* 0x000fe400078ec0ff */
[----:B------:R-:W-:Y:S02]  /*00a0*/  SGXT R3, R3, 0x1 ;  /* 0x000000010303781a */ /* 0x000fe40000000200 */
[----:B------:R-:W-:-:S04]  /*00b0*/  LEA R0, R5, R0, 0x9 ;  /* 0x0000000005007211 */ /* 0x000fc800078e48ff */
[----:B------:R-:W-:-:S04]  /*00c0*/  LEA.HI R3, R3, R0, RZ, 0xa ;  /* 0x0000000003037211 */ /* 0x000fc800078f50ff */
[----:B------:R-:W-:-:S05]  /*00d0*/  SHF.R.S32.HI R3, RZ, 0xa, R3 ;  /* 0x0000000aff037819 */ /* 0x000fca0000011403 */
[----:B------:R-:W-:-:S05]  /*00e0*/  IMAD.HI R2, R3, 0x4bda12f7, RZ ;  /* 0x4bda12f703027827 */ /* 0x000fca00078e02ff */
[----:B------:R-:W-:-:S04]  /*00f0*/  SHF.R.U32.HI R5, RZ, 0x1f, R2 ;  /* 0x0000001fff057819 */ /* 0x000fc80000011602 */
[----:B------:R-:W-:Y:S02]  /*0100*/  LEA.HI.SX32 R2, R2, R5, 0x1a ;  /* 0x0000000502027211 */ /* 0x000fe400078fd2ff */
[----:B------:R-:W1:Y:S03]  /*0110*/  LDC.64 R4, c[0x0][0x218] ;  /* 0x00008600ff047b82 */ /* 0x000e660000000a00 */
[----:B------:R-:W-:-:S04]  /*0120*/  IMAD R13, R2, -0xd8, R3 ;  /* 0xffffff28020d7824 */ /* 0x000fc800078e0203 */
[C---:B--2---:R-:W-:Y:S01]  /*0130*/  IMAD.WIDE R6, R13.reuse, 0x4, R6 ;  /* 0x000000040d067825 */ /* 0x044fe200078e0206 */
[----:B------:R-:W2:Y:S05]  /*0140*/  LDC.64 R2, c[0x0][0x210] ;  /* 0x00008400ff027b82 */ /* 0x000eaa0000000a00 */
[----:B------:R-:W3:Y:S01]  /*0150*/  LDG.E.EL R6, desc[UR4][R6.64] ;  /* 0x0000000406067981 */ /* 0x000ee2000c2e1900 */
[----:B----4-:R-:W-:-:S04]  /*0160*/  IMAD.WIDE R8, R13, 0x4, R8 ;  /* 0x000000040d087825 */ /* 0x010fc800078e0208 */
[C---:B-----5:R-:W-:Y:S02]  /*0170*/  IMAD.WIDE R10, R13.reuse, 0x4, R10 ;  /* 0x000000040d0a7825 */ /* 0x060fe400078e020a */
[----:B------:R-:W4:Y:S02]  /*0180*/  LDG.E.EL R8, desc[UR4][R8.64] ;  /* 0x0000000408087981 */ /* 0x000f24000c2e1900 */
[----:B-1----:R-:W-:Y:S02]  /*0190*/  IMAD.WIDE R4, R13, 0x4, R4 ;  /* 0x000000040d047825 */ /* 0x002fe400078e0204 */
[----:B------:R-:W4:Y:S04]  /*01a0*/  LDG.E.EL R11, desc[UR4][R10.64] ;  /* 0x000000040a0b7981 */ /* 0x000f28000c2e1900 */
[----:B------:R1:W5:Y:S01]  /*01b0*/  LDG.E.EL R12, desc[UR4][R4.64] ;  /* 0x00000004040c7981 */ /* 0x000362000c2e1900 */
[----:B--2---:R-:W-:-:S06]  /*01c0*/  IMAD.WIDE R2, R0, 0x4, R2 ;  /* 0x0000000400027825 */ /* 0x004fcc00078e0202 */
[----:B------:R-:W5:Y:S01]  /*01d0*/  LDG.E.64 R2, desc[UR4][R2.64] ;  /* 0x0000000402027981 */ /* 0x000f62000c1e1b00 */
[----:B------:R-:W-:Y:S01]  /*01e0*/  HFMA2.MMA R14, -RZ, RZ, 1.625, 0 ;  /* 0x3e800000ff0e7435 */ /* 0x000fe200000001ff */
[----:B-1----:R-:W1:Y:S02]  /*01f0*/  LDC.64 R4, c[0x0][0x238] ;  /* 0x00008e00ff047b82 */ /* 0x002e640000000a00 */
[----:B-1----:R-:W-:-:S04]  /*0200*/  IMAD.WIDE R4, R0, 0x4, R4 ;  /* 0x0000000400047825 */ /* 0x002fc800078e0204 */
[----:B---3--:R-:W-:-:S04]  /*0210*/  FADD R6, R6, 9.9999997473787516356e-06 ;  /* 0x3727c5ac06067421 */ /* 0x008fc80000000000 */
[----:B------:R-:W1:Y:S02]  /*0220*/  MUFU.SQRT R7, R6 ;  /* 0x0000000600077308 */ /* 0x000e640000002000 */
[C---:B-1----:R-:W-:Y:S02]  /*0230*/  FSETP.GT.AND P0, PT, R7.reuse, 8.50705917302346158658e+37, PT ;  /* 0x7e8000000700780b */ /* 0x042fe40003f04000 */
[----:B------:R-:W-:-:S11]  /*0240*/  FSETP.GEU.AND P1, PT, R7, 1.175494350822287508e-38, PT ;  /* 0x008000000700780b */ /* 0x000fd60003f2e000 */
[----:B------:R-:W-:-:S04]  /*0250*/  @P0 FMUL R7, R7, 0.25 ;  /* 0x3e80000007070820 */ /* 0x000fc80000400000 */
[----:B------:R-:W-:-:S06]  /*0260*/  @!P1 FMUL R7, R7, 16777216 ;  /* 0x4b80000007079820 */ /* 0x000fcc0000400000 */
[----:B------:R-:W1:Y:S01]  /*0270*/  MUFU.RCP R7, R7 ;  /* 0x0000000700077308 */ /* 0x000e620000001000 */
[----:B------:R-:W-:Y:S01]  /*0280*/  FSEL R14, R14, 1, P0 ;  /* 0x3f8000000e0e7808 */ /* 0x000fe20000000000 */
[----:B-----5:R-:W-:-:S04]  /*0290*/  FADD R2, R2, -R12 ;  /* 0x8000000c02027221 */ /* 0x020fc80000000000 */
[----:B------:R-:W-:Y:S01]  /*02a0*/  @!P1 FMUL R14, R14, 16777216 ;  /* 0x4b8000000e0e9820 */ /* 0x000fe20000400000 */
[----:B------:R-:W-:-:S03]  /*02b0*/  FADD R3, R3, -R12 ;  /* 0x8000000c03037221 */ /* 0x000fc60000000000 */
[----:B-1----:R-:W-:-:S04]  /*02c0*/  FMUL R14, R7, R14 ;  /* 0x0000000e070e7220 */ /* 0x002fc80000400000 */
[-C--:B------:R-:W-:Y:S01]  /*02d0*/  FMUL R2, R2, R14.reuse ;  /* 0x0000000e02027220 */ /* 0x080fe20000400000 */
[----:B------:R-:W-:-:S03]  /*02e0*/  FMUL R14, R3, R14 ;  /* 0x0000000e030e7220 */ /* 0x000fc60000400000 */
[C-C-:B----4-:R-:W-:Y:S01]  /*02f0*/  FFMA R2, R8.reuse, R2, R11.reuse ;  /* 0x0000000208027223 */ /* 0x150fe2000000000b */
[----:B------:R-:W-:-:S04]  /*0300*/  FFMA R14, R8, R14, R11 ;  /* 0x0000000e080e7223 */ /* 0x000fc8000000000b */
[----:B------:R-:W-:Y:S02]  /*0310*/  FSETP.GEU.AND P0, PT, R2, RZ, PT ;  /* 0x000000ff0200720b */ /* 0x000fe40003f0e000 */
[----:B------:R-:W-:Y:S02]  /*0320*/  FSETP.GEU.AND P1, PT, R14, RZ, PT ;  /* 0x000000ff0e00720b */ /* 0x000fe40003f2e000 */
[----:B------:R-:W-:Y:S02]  /*0330*/  FSEL R2, R2, RZ, P0 ;  /* 0x000000ff02027208 */ /* 0x000fe40000000000 */
[----:B------:R-:W-:-:S05]  /*0340*/  FSEL R3, R14, RZ, P1 ;  /* 0x000000ff0e037208 */ /* 0x000fca0000800000 */
[----:B------:R-:W-:Y:S01]  /*0350*/  STG.E.64 desc[UR4][R4.64], R2 ;  /* 0x0000000204007986 */ /* 0x000fe2000c101b04 */
[----:B------:R-:W-:Y:S05]  /*0360*/  EXIT ;  /* 0x000000000000794d */ /* 0x000fea0003800000 */
.L_x_0:
[----:B------:R-:W-:-:S00]  /*0370*/  BRA `(.L_x_0) ;  /* 0xfffffffc00fc7947 */ /* 0x000fc0000383ffff */
[----:B------:R-:W-:-:S00]  /*0380*/  NOP ;  /* 0x0000000000007918 */ /* 0x000fc00000000000 */
[----:B------:R-:W-:-:S00]  /*0390*/  NOP ;  /* 0x0000000000007918 */ /* 0x000fc00000000000 */
[----:B------:R-:W-:-:S00]  /*03a0*/  NOP ;  /* 0x0000000000007918 */ /* 0x000fc00000000000 */
[----:B------:R-:W-:-:S00]  /*03b0*/  NOP ;  /* 0x0000000000007918 */ /* 0x000fc00000000000 */
[----:B------:R-:W-:-:S00]  /*03c0*/  NOP ;  /* 0x0000000000007918 */ /* 0x000fc00000000000 */
[----:B------:R-:W-:-:S00]  /*03d0*/  NOP ;  /* 0x0000000000007918 */ /* 0x000fc00000000000 */
[----:B------:R-:W-:-:S00]  /*03e0*/  NOP ;  /* 0x0000000000007918 */ /* 0x000fc00000000000 */
[----:B------:R-:W-:-:S00]  /*03f0*/  NOP ;  /* 0x0000000000007918 */ /* 0x000fc00000000000 */
.L_x_1:


//--------------------- .nv.global.init           --------------------------
	.section	.nv.global.init,"aw",@progbits
.nv.global.init:
	.type		_$_str,@object
	.size		_$_str,(_$_str_$_2 - _$_str)
_$_str:
        /*0000*/ 	.byte	0x5f, 0x5f, 0x43, 0x55, 0x44, 0x41, 0x5f, 0x46, 0x54, 0x5a, 0x00
	.type		_$_str_$_2,@object
	.size		_$_str_$_2,(.L_1 - _$_str_$_2)
_$_str_$_2:
        /*000b*/ 	.byte	0x5f, 0x5f, 0x43, 0x55, 0x44, 0x41, 0x5f, 0x50, 0x52, 0x45, 0x43, 0x5f, 0x53, 0x51, 0x52, 0x54
        /*001b*/ 	.byte	0x00
.L_1:


//--------------------- .nv.constant0.triton_poi_fused__native_batch_norm_legit_no_training_relu_41 --------------------------
	.section	.nv.constant0.triton_poi_fused__native_batch_norm_legit_no_training_relu_41,"a",@progbits
	.sectionflags	@""
	.align	4
.nv.constant0.triton_poi_fused__native_batch_norm_legit_no_training_relu_41:
	.zero		580
